	.headerflags	@"EF_CUDA_TEXMODE_UNIFIED EF_CUDA_64BIT_ADDRESS EF_CUDA_ACCELERATORS EF_CUDA_SM90 EF_CUDA_VIRTUAL_SM(EF_CUDA_SM90)"
	.elftype	@"ET_EXEC"


//--------------------- .nv.info                  --------------------------
	.section	.nv.info,"",@"SHT_CUDA_INFO"
	.align	4


	//----- nvinfo : EIATTR_REGCOUNT
	.align		4
        /*0000*/ 	.byte	0x04, 0x2f
        /*0002*/ 	.short	(.L_3 - .L_2)
	.align		4
.L_2:
        /*0004*/ 	.word	index@(triton_poi_fused_clone_20)
        /*0008*/ 	.word	0x00000011


	//----- nvinfo : EIATTR_MIN_STACK_SIZE
	.align		4
.L_3:
        /*000c*/ 	.byte	0x04, 0x12
        /*000e*/ 	.short	(.L_5 - .L_4)
	.align		4
.L_4:
        /*0010*/ 	.word	index@(triton_poi_fused_clone_20)
        /*0014*/ 	.word	0x00000000


	//----- nvinfo : EIATTR_FRAME_SIZE
	.align		4
.L_5:
        /*0018*/ 	.byte	0x04, 0x11
        /*001a*/ 	.short	(.L_7 - .L_6)
	.align		4
.L_6:
        /*001c*/ 	.word	index@(triton_poi_fused_clone_20)
        /*0020*/ 	.word	0x00000000


	//----- nvinfo : EIATTR_MIN_STACK_SIZE
	.align		4
.L_7:
        /*0024*/ 	.byte	0x04, 0x12
        /*0026*/ 	.short	(.L_9 - .L_8)
	.align		4
.L_8:
        /*0028*/ 	.word	index@(triton_poi_fused_clone_20)
        /*002c*/ 	.word	0x00000000
.L_9:


//--------------------- .nv.info.triton_poi_fused_clone_20 --------------------------
	.section	.nv.info.triton_poi_fused_clone_20,"",@"SHT_CUDA_INFO"
	.sectionflags	@""
	.align	4


	//----- nvinfo : EIATTR_CUDA_API_VERSION
	.align		4
        /*0000*/ 	.byte	0x04, 0x37
        /*0002*/ 	.short	(.L_11 - .L_10)
.L_10:
        /*0004*/ 	.word	0x0000007c


	//----- nvinfo : EIATTR_KPARAM_INFO
	.align		4
.L_11:
        /*0008*/ 	.byte	0x04, 0x17
        /*000a*/ 	.short	(.L_13 - .L_12)
.L_12:
        /*000c*/ 	.word	0x00000000
        /*0010*/ 	.short	0x0006
        /*0012*/ 	.short	0x0030
        /*0014*/ 	.byte	0x00, 0xf0, 0x11, 0x00


	//----- nvinfo : EIATTR_KPARAM_INFO
	.align		4
.L_13:
        /*0018*/ 	.byte	0x04, 0x17
        /*001a*/ 	.short	(.L_15 - .L_14)
.L_14:
        /*001c*/ 	.word	0x00000000
        /*0020*/ 	.short	0x0005
        /*0022*/ 	.short	0x0028
        /*0024*/ 	.byte	0x00, 0xf4, 0x21, 0x00


	//----- nvinfo : EIATTR_KPARAM_INFO
	.align		4
.L_15:
        /*0028*/ 	.byte	0x04, 0x17
        /*002a*/ 	.short	(.L_17 - .L_16)
.L_16:
        /*002c*/ 	.word	0x00000000
        /*0030*/ 	.short	0x0004
        /*0032*/ 	.short	0x0020
        /*0034*/ 	.byte	0x00, 0xf4, 0x21, 0x00


	//----- nvinfo : EIATTR_KPARAM_INFO
	.align		4
.L_17:
        /*0038*/ 	.byte	0x04, 0x17
        /*003a*/ 	.short	(.L_19 - .L_18)
.L_18:
        /*003c*/ 	.word	0x00000000
        /*0040*/ 	.short	0x0003
        /*0042*/ 	.short	0x0018
        /*0044*/ 	.byte	0x00, 0xf4, 0x21, 0x00


	//----- nvinfo : EIATTR_KPARAM_INFO
	.align		4
.L_19:
        /*0048*/ 	.byte	0x04, 0x17
        /*004a*/ 	.short	(.L_21 - .L_20)
.L_20:
        /*004c*/ 	.word	0x00000000
        /*0050*/ 	.short	0x0002
        /*0052*/ 	.short	0x0010
        /*0054*/ 	.byte	0x00, 0xf4, 0x21, 0x00


	//----- nvinfo : EIATTR_KPARAM_INFO
	.align		4
.L_21:
        /*0058*/ 	.byte	0x04, 0x17
        /*005a*/ 	.short	(.L_23 - .L_22)
.L_22:
        /*005c*/ 	.word	0x00000000
        /*0060*/ 	.short	0x0001
        /*0062*/ 	.short	0x0008
        /*0064*/ 	.byte	0x00, 0xf4, 0x21, 0x00


	//----- nvinfo : EIATTR_KPARAM_INFO
	.align		4
.L_23:
        /*0068*/ 	.byte	0x04, 0x17
        /*006a*/ 	.short	(.L_25 - .L_24)
.L_24:
        /*006c*/ 	.word	0x00000000
        /*0070*/ 	.short	0x0000
        /*0072*/ 	.short	0x0000
        /*0074*/ 	.byte	0x00, 0xf4, 0x21, 0x00


	//----- nvinfo : EIATTR_SPARSE_MMA_MASK
	.align		4
.L_25:
        /*0078*/ 	.byte	0x03, 0x50
        /*007a*/ 	.short	0x0000


	//----- nvinfo : EIATTR_MAXREG_COUNT
	.align		4
        /*007c*/ 	.byte	0x03, 0x1b
        /*007e*/ 	.short	0x00ff


	//----- nvinfo : EIATTR_EXIT_INSTR_OFFSETS
	.align		4
        /*0080*/ 	.byte	0x04, 0x1c
        /*0082*/ 	.short	(.L_27 - .L_26)


	//   ....[0]....
.L_26:
        /*0084*/ 	.word	0x000003a0


	//----- nvinfo : EIATTR_REQNTID
	.align		4
.L_27:
        /*0088*/ 	.byte	0x04, 0x10
        /*008a*/ 	.short	(.L_29 - .L_28)
.L_28:
        /*008c*/ 	.word	0x00000080
        /*0090*/ 	.word	0x00000001
        /*0094*/ 	.word	0x00000001


	//----- nvinfo : EIATTR_CBANK_PARAM_SIZE
	.align		4
.L_29:
        /*0098*/ 	.byte	0x03, 0x19
        /*009a*/ 	.short	0x0034


	//----- nvinfo : EIATTR_PARAM_CBANK
	.align		4
        /*009c*/ 	.byte	0x04, 0x0a
        /*009e*/ 	.short	(.L_31 - .L_30)
	.align		4
.L_30:
        /*00a0*/ 	.word	index@(.nv.constant0.triton_poi_fused_clone_20)
        /*00a4*/ 	.short	0x0210
        /*00a6*/ 	.short	0x0034


	//----- nvinfo : EIATTR_SW_WAR
	.align		4
.L_31:
        /*00a8*/ 	.byte	0x04, 0x36
        /*00aa*/ 	.short	(.L_33 - .L_32)
.L_32:
        /*00ac*/ 	.word	0x00000008
.L_33:


//--------------------- .nv.callgraph             --------------------------
	.section	.nv.callgraph,"",@"SHT_CUDA_CALLGRAPH"
	.align	4
	.sectionentsize	8
	.align		4
        /*0000*/ 	.word	0x00000000
	.align		4
        /*0004*/ 	.word	0xffffffff
	.align		4
        /*0008*/ 	.word	0x00000000
	.align		4
        /*000c*/ 	.word	0xfffffffe
	.align		4
        /*0010*/ 	.word	0x00000000
	.align		4
        /*0014*/ 	.word	0xfffffffd
	.align		4
        /*0018*/ 	.word	0x00000000
	.align		4
        /*001c*/ 	.word	0xfffffffc


//--------------------- .nv.constant4             --------------------------
	.section	.nv.constant4,"a",@progbits
	.align	8
	.align		8
.nv.constant4:
        /*0000*/ 	.dword	_$_str
	.align		8
        /*0008*/ 	.dword	_$_str_$_2


//--------------------- .text.triton_poi_fused_clone_20 --------------------------
	.section	.text.triton_poi_fused_clone_20,"ax",@progbits
	.align	128
        .global         triton_poi_fused_clone_20
        .type           triton_poi_fused_clone_20,@function
        .size           triton_poi_fused_clone_20,(.L_x_1 - triton_poi_fused_clone_20)
        .other          triton_poi_fused_clone_20,@"STO_CUDA_ENTRY STV_DEFAULT"
triton_poi_fused_clone_20:
.text.triton_poi_fused_clone_20:
[----:B------:R-:W-:Y:S01]  /*0000*/  LDC R1, c[0x0][0x28] ;  /* 0x00000a00ff017b82 */ /* 0x000fe20000000800 */
[----:B------:R-:W1:Y:S07]  /*0010*/  S2R R0, SR_TID.X ;  /* 0x0000000000007919 */ /* 0x000e6e0000002100 */
[----:B------:R-:W2:Y:S01]  /*0020*/  LDC.64 R8, c[0x0][0x220] ;  /* 0x00008800ff087b82 */ /* 0x000ea20000000a00 */
[----:B------:R-:W-:Y:S01]  /*0030*/  ULDC.64 UR4, c[0x0][0x208] ;  /* 0x0000820000047ab9 */ /* 0x000fe20000000a00 */
[----:B------:R-:W3:Y:S06]  /*0040*/  S2R R3, SR_CTAID.X ;  /* 0x0000000000037919 */ /* 0x000eec0000002500 */
[----:B------:R-:W4:Y:S01]  /*0050*/  LDC.64 R6, c[0x0][0x210] ;  /* 0x00008400ff067b82 */ /* 0x000f220000000a00 */
[----:B-1----:R-:W-:-:S02]  /*0060*/  LOP3.LUT R0, R0, 0x7f, RZ, 0xc0, !PT ;  /* 0x0000007f00007812 */ /* 0x002fc400078ec0ff */
[----:B---3--:R-:W-:-:S03]  /*0070*/  SHF.R.S32.HI R2, RZ, 0x18, R3 ;  /* 0x00000018ff027819 */ /* 0x008fc60000011403 */
[----:B------:R-:W-:Y:S01]  /*0080*/  IMAD R0, R3, 0x80, R0 ;  /* 0x0000008003007824 */ /* 0x000fe200078e0200 */
[----:B------:R-:W-:-:S04]  /*0090*/  SGXT R3, R2, 0x1 ;  /* 0x000000010203781a */ /* 0x000fc80000000200 */
[----:B------:R-:W-:-:S04]  /*00a0*/  LEA.HI R3, R3, R0, RZ, 0x6 ;  /* 0x0000000003037211 */ /* 0x000fc800078f30ff */
[----:B------:R-:W-:-:S04]  /*00b0*/  SHF.R.S32.HI R14, RZ, 0x6, R3 ;  /* 0x00000006ff0e7819 */ /* 0x000fc80000011403 */
[----:B------:R-:W-:-:S04]  /*00c0*/  LEA.HI R2, R14, R14, RZ, 0x6 ;  /* 0x0000000e0e027211 */ /* 0x000fc800078f30ff */
[----:B------:R-:W-:-:S05]  /*00d0*/  LOP3.LUT R5, R2, 0xffffffc0, RZ, 0xc0, !PT ;  /* 0xffffffc002057812 */ /* 0x000fca00078ec0ff */
[----:B------:R-:W-:-:S04]  /*00e0*/  IMAD.IADD R5, R14, 0x1, -R5 ;  /* 0x000000010e057824 */ /* 0x000fc800078e0a05 */
[----:B--2---:R-:W-:-:S05]  /*00f0*/  IMAD.WIDE R8, R5, 0x4, R8 ;  /* 0x0000000405087825 */ /* 0x004fca00078e0208 */
[----:B------:R1:W2:Y:S01]  /*0100*/  LDG.E.EL R4, desc[UR4][R8.64] ;  /* 0x0000000408047981 */ /* 0x0002a2000c2e1900 */
[----:B------:R-:W-:-:S04]  /*0110*/  SHF.R.S32.HI R3, RZ, 0x1f, R0 ;  /* 0x0000001fff037819 */ /* 0x000fc80000011400 */
[----:B------:R-:W-:Y:S02]  /*0120*/  LEA.HI R10, R3, R0, RZ, 0x3 ;  /* 0x00000000030a7211 */ /* 0x000fe400078f18ff */
[----:B------:R-:W3:Y:S02]  /*0130*/  LDC.64 R2, c[0x0][0x218] ;  /* 0x00008600ff027b82 */ /* 0x000ee40000000a00 */
[----:B------:R-:W-:Y:S02]  /*0140*/  LOP3.LUT R11, R10, 0xfffffff8, RZ, 0xc0, !PT ;  /* 0xfffffff80a0b7812 */ /* 0x000fe400078ec0ff */
[----:B------:R-:W-:Y:S02]  /*0150*/  SHF.R.S32.HI R12, RZ, 0x3, R10 ;  /* 0x00000003ff0c7819 */ /* 0x000fe4000001140a */
[----:B------:R-:W-:Y:S02]  /*0160*/  IADD3 R11, R0, -R11, RZ ;  /* 0x8000000b000b7210 */ /* 0x000fe40007ffe0ff */
[----:B------:R-:W-:Y:S01]  /*0170*/  LEA.HI R13, R12, R12, RZ, 0x3 ;  /* 0x0000000c0c0d7211 */ /* 0x000fe200078f18ff */
[----:B-1----:R-:W1:Y:S02]  /*0180*/  LDC.64 R8, c[0x0][0x230] ;  /* 0x00008c00ff087b82 */ /* 0x002e640000000a00 */
[----:B------:R-:W-:Y:S01]  /*0190*/  IMAD R14, R14, 0x64, R11 ;  /* 0x000000640e0e7824 */ /* 0x000fe200078e020b */
[----:B------:R-:W-:-:S04]  /*01a0*/  LOP3.LUT R13, R13, 0xfffffff8, RZ, 0xc0, !PT ;  /* 0xfffffff80d0d7812 */ /* 0x000fc800078ec0ff */
[----:B------:R-:W-:Y:S01]  /*01b0*/  IADD3 R14, R14, 0xb, RZ ;  /* 0x0000000b0e0e7810 */ /* 0x000fe20007ffe0ff */
[----:B------:R-:W5:Y:S01]  /*01c0*/  LDC.64 R10, c[0x0][0x228] ;  /* 0x00008a00ff0a7b82 */ /* 0x000f620000000a00 */
[----:B------:R-:W-:-:S04]  /*01d0*/  IMAD.IADD R13, R12, 0x1, -R13 ;  /* 0x000000010c0d7824 */ /* 0x000fc800078e0a0d */
[----:B------:R-:W-:Y:S02]  /*01e0*/  IMAD R13, R13, 0xa, R14 ;  /* 0x0000000a0d0d7824 */ /* 0x000fe400078e020e */
[----:B---3--:R-:W-:-:S04]  /*01f0*/  IMAD.WIDE R2, R5, 0x4, R2 ;  /* 0x0000000405027825 */ /* 0x008fc800078e0202 */
[----:B----4-:R-:W-:Y:S02]  /*0200*/  IMAD.WIDE R6, R13, 0x4, R6 ;  /* 0x000000040d067825 */ /* 0x010fe400078e0206 */
[----:B------:R3:W4:Y:S04]  /*0210*/  LDG.E.EL R13, desc[UR4][R2.64] ;  /* 0x00000004020d7981 */ /* 0x000728000c2e1900 */
[----:B------:R-:W4:Y:S01]  /*0220*/  LDG.E R6, desc[UR4][R6.64] ;  /* 0x0000000406067981 */ /* 0x000f22000c1e1900 */
[----:B-1----:R-:W-:-:S04]  /*0230*/  IMAD.WIDE R8, R5, 0x4, R8 ;  /* 0x0000000405087825 */ /* 0x002fc800078e0208 */
[----:B-----5:R-:W-:Y:S02]  /*0240*/  IMAD.WIDE R10, R5, 0x4, R10 ;  /* 0x00000004050a7825 */ /* 0x020fe400078e020a */
[----:B------:R-:W5:Y:S01]  /*0250*/  LDG.E.EL R9, desc[UR4][R8.64] ;  /* 0x0000000408097981 */ /* 0x000f62000c2e1900 */
[----:B---3--:R-:W1:Y:S03]  /*0260*/  LDC.64 R2, c[0x0][0x238] ;  /* 0x00008e00ff027b82 */ /* 0x008e660000000a00 */
[----:B------:R-:W5:Y:S01]  /*0270*/  LDG.E.EL R10, desc[UR4][R10.64] ;  /* 0x000000040a0a7981 */ /* 0x000f62000c2e1900 */
[----:B------:R-:W-:Y:S02]  /*0280*/  IMAD.MOV.U32 R12, RZ, RZ, 0x3e800000 ;  /* 0x3e800000ff0c7424 */ /* 0x000fe400078e00ff */
[----:B-1----:R-:W-:-:S04]  /*0290*/  IMAD.WIDE R2, R0, 0x4, R2 ;  /* 0x0000000400027825 */ /* 0x002fc800078e0202 */
[----:B--2---:R-:W-:-:S04]  /*02a0*/  FADD R4, R4, 9.9999997473787516356e-06 ;  /* 0x3727c5ac04047421 */ /* 0x004fc80000000000 */
[----:B------:R-:W1:Y:S02]  /*02b0*/  MUFU.SQRT R5, R4 ;  /* 0x0000000400057308 */ /* 0x000e640000002000 */
[C---:B-1----:R-:W-:Y:S02]  /*02c0*/  FSETP.GT.AND P0, PT, R5.reuse, 8.50705917302346158658e+37, PT ;  /* 0x7e8000000500780b */ /* 0x042fe40003f04000 */
[----:B------:R-:W-:-:S11]  /*02d0*/  FSETP.GEU.AND P1, PT, R5, 1.175494350822287508e-38, PT ;  /* 0x008000000500780b */ /* 0x000fd60003f2e000 */
[----:B------:R-:W-:-:S04]  /*02e0*/  @P0 FMUL R5, R5, 0.25 ;  /* 0x3e80000005050820 */ /* 0x000fc80000400000 */
[----:B------:R-:W-:-:S06]  /*02f0*/  @!P1 FMUL R5, R5, 16777216 ;  /* 0x4b80000005059820 */ /* 0x000fcc0000400000 */
[----:B------:R-:W1:Y:S01]  /*0300*/  MUFU.RCP R5, R5 ;  /* 0x0000000500057308 */ /* 0x000e620000001000 */
[----:B------:R-:W-:Y:S01]  /*0310*/  FSEL R12, R12, 1, P0 ;  /* 0x3f8000000c0c7808 */ /* 0x000fe20000000000 */
[----:B----4-:R-:W-:-:S04]  /*0320*/  FADD R6, R6, -R13 ;  /* 0x8000000d06067221 */ /* 0x010fc80000000000 */
[----:B------:R-:W-:-:S04]  /*0330*/  @!P1 FMUL R12, R12, 16777216 ;  /* 0x4b8000000c0c9820 */ /* 0x000fc80000400000 */
[----:B-1----:R-:W-:-:S04]  /*0340*/  FMUL R7, R5, R12 ;  /* 0x0000000c05077220 */ /* 0x002fc80000400000 */
[----:B------:R-:W-:-:S04]  /*0350*/  FMUL R6, R6, R7 ;  /* 0x0000000706067220 */ /* 0x000fc80000400000 */
[----:B-----5:R-:W-:-:S05]  /*0360*/  FFMA R6, R10, R6, R9 ;  /* 0x000000060a067223 */ /* 0x020fca0000000009 */
[----:B------:R-:W-:-:S04]  /*0370*/  FSETP.GEU.AND P0, PT, R6, RZ, PT ;  /* 0x000000ff0600720b */ /* 0x000fc80003f0e000 */
[----:B------:R-:W-:-:S05]  /*0380*/  FSEL R5, R6, RZ, P0 ;  /* 0x000000ff06057208 */ /* 0x000fca0000000000 */
[----:B------:R-:W-:Y:S01]  /*0390*/  STG.E desc[UR4][R2.64], R5 ;  /* 0x0000000502007986 */ /* 0x000fe2000c101904 */
[----:B------:R-:W-:Y:S05]  /*03a0*/  EXIT ;  /* 0x000000000000794d */ /* 0x000fea0003800000 */
.L_x_0:
[----:B------:R-:W-:-:S00]  /*03b0*/  BRA `(.L_x_0) ;  /* 0xfffffffc00fc7947 */ /* 0x000fc0000383ffff */
[----:B------:R-:W-:-:S00]  /*03c0*/  NOP ;  /* 0x0000000000007918 */ /* 0x000fc00000000000 */
        /* <DEDUP_REMOVED lines=11> */
.L_x_1:


//--------------------- .nv.global.init           --------------------------
	.section	.nv.global.init,"aw",@progbits
.nv.global.init:
	.type		_$_str,@object
	.size		_$_str,(_$_str_$_2 - _$_str)
_$_str:
        /*0000*/ 	.byte	0x5f, 0x5f, 0x43, 0x55, 0x44, 0x41, 0x5f, 0x46, 0x54, 0x5a, 0x00
	.type		_$_str_$_2,@object
	.size		_$_str_$_2,(.L_1 - _$_str_$_2)
_$_str_$_2:
        /*000b*/ 	.byte	0x5f, 0x5f, 0x43, 0x55, 0x44, 0x41, 0x5f, 0x50, 0x52, 0x45, 0x43, 0x5f, 0x53, 0x51, 0x52, 0x54
        /*001b*/ 	.byte	0x00
.L_1:


//--------------------- .nv.constant0.triton_poi_fused_clone_20 --------------------------
	.section	.nv.constant0.triton_poi_fused_clone_20,"a",@progbits
	.sectionflags	@""
	.align	4
.nv.constant0.triton_poi_fused_clone_20:
	.zero		580
